	.headerflags	@"EF_CUDA_TEXMODE_UNIFIED EF_CUDA_64BIT_ADDRESS EF_CUDA_ACCELERATORS EF_CUDA_SM90 EF_CUDA_VIRTUAL_SM(EF_CUDA_SM90)"
	.elftype	@"ET_EXEC"


//--------------------- .nv.info                  --------------------------
	.section	.nv.info,"",@"SHT_CUDA_INFO"
	.align	4


	//----- nvinfo : EIATTR_REGCOUNT
	.align		4
        /*0000*/ 	.byte	0x04, 0x2f
        /*0002*/ 	.short	(.L_1 - .L_0)
	.align		4
.L_0:
        /*0004*/ 	.word	index@(triton_poi_fused__adaptive_avg_pool2d_17)
        /*0008*/ 	.word	0x0000001d


	//----- nvinfo : EIATTR_MIN_STACK_SIZE
	.align		4
.L_1:
        /*000c*/ 	.byte	0x04, 0x12
        /*000e*/ 	.short	(.L_3 - .L_2)
	.align		4
.L_2:
        /*0010*/ 	.word	index@(triton_poi_fused__adaptive_avg_pool2d_17)
        /*0014*/ 	.word	0x00000000


	//----- nvinfo : EIATTR_FRAME_SIZE
	.align		4
.L_3:
        /*0018*/ 	.byte	0x04, 0x11
        /*001a*/ 	.short	(.L_5 - .L_4)
	.align		4
.L_4:
        /*001c*/ 	.word	index@(triton_poi_fused__adaptive_avg_pool2d_17)
        /*0020*/ 	.word	0x00000000


	//----- nvinfo : EIATTR_MIN_STACK_SIZE
	.align		4
.L_5:
        /*0024*/ 	.byte	0x04, 0x12
        /*0026*/ 	.short	(.L_7 - .L_6)
	.align		4
.L_6:
        /*0028*/ 	.word	index@(triton_poi_fused__adaptive_avg_pool2d_17)
        /*002c*/ 	.word	0x00000000
.L_7:


//--------------------- .nv.info.triton_poi_fused__adaptive_avg_pool2d_17 --------------------------
	.section	.nv.info.triton_poi_fused__adaptive_avg_pool2d_17,"",@"SHT_CUDA_INFO"
	.sectionflags	@""
	.align	4


	//----- nvinfo : EIATTR_CUDA_API_VERSION
	.align		4
        /*0000*/ 	.byte	0x04, 0x37
        /*0002*/ 	.short	(.L_9 - .L_8)
.L_8:
        /*0004*/ 	.word	0x0000007c


	//----- nvinfo : EIATTR_KPARAM_INFO
	.align		4
.L_9:
        /*0008*/ 	.byte	0x04, 0x17
        /*000a*/ 	.short	(.L_11 - .L_10)
.L_10:
        /*000c*/ 	.word	0x00000000
        /*0010*/ 	.short	0x0002
        /*0012*/ 	.short	0x0010
        /*0014*/ 	.byte	0x00, 0xf0, 0x11, 0x00


	//----- nvinfo : EIATTR_KPARAM_INFO
	.align		4
.L_11:
        /*0018*/ 	.byte	0x04, 0x17
        /*001a*/ 	.short	(.L_13 - .L_12)
.L_12:
        /*001c*/ 	.word	0x00000000
        /*0020*/ 	.short	0x0001
        /*0022*/ 	.short	0x0008
        /*0024*/ 	.byte	0x00, 0xf4, 0x21, 0x00


	//----- nvinfo : EIATTR_KPARAM_INFO
	.align		4
.L_13:
        /*0028*/ 	.byte	0x04, 0x17
        /*002a*/ 	.short	(.L_15 - .L_14)
.L_14:
        /*002c*/ 	.word	0x00000000
        /*0030*/ 	.short	0x0000
        /*0032*/ 	.short	0x0000
        /*0034*/ 	.byte	0x00, 0xf4, 0x21, 0x00


	//----- nvinfo : EIATTR_SPARSE_MMA_MASK
	.align		4
.L_15:
        /*0038*/ 	.byte	0x03, 0x50
        /*003a*/ 	.short	0x0000


	//----- nvinfo : EIATTR_MAXREG_COUNT
	.align		4
        /*003c*/ 	.byte	0x03, 0x1b
        /*003e*/ 	.short	0x00ff


	//----- nvinfo : EIATTR_EXIT_INSTR_OFFSETS
	.align		4
        /*0040*/ 	.byte	0x04, 0x1c
        /*0042*/ 	.short	(.L_17 - .L_16)


	//   ....[0]....
.L_16:
        /*0044*/ 	.word	0x00000fd0


	//   ....[1]....
        /*0048*/ 	.word	0x00000ff0


	//----- nvinfo : EIATTR_REQNTID
	.align		4
.L_17:
        /*004c*/ 	.byte	0x04, 0x10
        /*004e*/ 	.short	(.L_19 - .L_18)
.L_18:
        /*0050*/ 	.word	0x00000100
        /*0054*/ 	.word	0x00000001
        /*0058*/ 	.word	0x00000001


	//----- nvinfo : EIATTR_CBANK_PARAM_SIZE
	.align		4
.L_19:
        /*005c*/ 	.byte	0x03, 0x19
        /*005e*/ 	.short	0x0014


	//----- nvinfo : EIATTR_PARAM_CBANK
	.align		4
        /*0060*/ 	.byte	0x04, 0x0a
        /*0062*/ 	.short	(.L_21 - .L_20)
	.align		4
.L_20:
        /*0064*/ 	.word	index@(.nv.constant0.triton_poi_fused__adaptive_avg_pool2d_17)
        /*0068*/ 	.short	0x0210
        /*006a*/ 	.short	0x0014


	//----- nvinfo : EIATTR_SW_WAR
	.align		4
.L_21:
        /*006c*/ 	.byte	0x04, 0x36
        /*006e*/ 	.short	(.L_23 - .L_22)
.L_22:
        /*0070*/ 	.word	0x00000008
.L_23:


//--------------------- .nv.callgraph             --------------------------
	.section	.nv.callgraph,"",@"SHT_CUDA_CALLGRAPH"
	.align	4
	.sectionentsize	8
	.align		4
        /*0000*/ 	.word	0x00000000
	.align		4
        /*0004*/ 	.word	0xffffffff
	.align		4
        /*0008*/ 	.word	0x00000000
	.align		4
        /*000c*/ 	.word	0xfffffffe
	.align		4
        /*0010*/ 	.word	0x00000000
	.align		4
        /*0014*/ 	.word	0xfffffffd
	.align		4
        /*0018*/ 	.word	0x00000000
	.align		4
        /*001c*/ 	.word	0xfffffffc


//--------------------- .text.triton_poi_fused__adaptive_avg_pool2d_17 --------------------------
	.section	.text.triton_poi_fused__adaptive_avg_pool2d_17,"ax",@progbits
	.align	128
        .global         triton_poi_fused__adaptive_avg_pool2d_17
        .type           triton_poi_fused__adaptive_avg_pool2d_17,@function
        .size           triton_poi_fused__adaptive_avg_pool2d_17,(.L_x_1 - triton_poi_fused__adaptive_avg_pool2d_17)
        .other          triton_poi_fused__adaptive_avg_pool2d_17,@"STO_CUDA_ENTRY STV_DEFAULT"
triton_poi_fused__adaptive_avg_pool2d_17:
.text.triton_poi_fused__adaptive_avg_pool2d_17:
[----:B------:R-:W0:Y:S01]  /*0000*/  LDC R1, c[0x0][0x28] ;  /* 0x00000a00ff017b82 */ /* 0x000e220000000800 */
[----:B------:R-:W1:Y:S01]  /*0010*/  S2R R0, SR_TID.X ;  /* 0x0000000000007919 */ /* 0x000e620000002100 */
[----:B------:R-:W-:Y:S01]  /*0020*/  IMAD.MOV.U32 R2, RZ, RZ, RZ ;  /* 0x000000ffff027224 */ /* 0x000fe200078e00ff */
[----:B------:R-:W-:Y:S01]  /*0030*/  ULDC.64 UR6, c[0x0][0x210] ;  /* 0x0000840000067ab9 */ /* 0x000fe20000000a00 */
[----:B------:R-:W-:Y:S01]  /*0040*/  ULDC.64 UR4, c[0x0][0x208] ;  /* 0x0000820000047ab9 */ /* 0x000fe20000000a00 */
[----:B------:R-:W2:Y:S01]  /*0050*/  S2R R3, SR_CTAID.X ;  /* 0x0000000000037919 */ /* 0x000ea20000002500 */
[----:B-1----:R-:W-:-:S05]  /*0060*/  IMAD.SHL.U32 R0, R0, 0x2, RZ ;  /* 0x0000000200007824 */ /* 0x002fca00078e00ff */
[----:B------:R-:W-:-:S05]  /*0070*/  LOP3.LUT R0, R0, 0x1fe, RZ, 0xc0, !PT ;  /* 0x000001fe00007812 */ /* 0x000fca00078ec0ff */
[----:B--2---:R-:W-:-:S04]  /*0080*/  IMAD R3, R3, 0x200, R0 ;  /* 0x0000020003037824 */ /* 0x004fc800078e0200 */
[----:B------:R-:W-:-:S05]  /*0090*/  IMAD.HI R4, R3, -0x6db6db6d, R2 ;  /* 0x9249249303047827 */ /* 0x000fca00078e0202 */
[----:B------:R-:W-:-:S04]  /*00a0*/  SHF.R.U32.HI R5, RZ, 0x1f, R4 ;  /* 0x0000001fff057819 */ /* 0x000fc80000011604 */
[----:B------:R-:W-:Y:S01]  /*00b0*/  LEA.HI.SX32 R5, R4, R5, 0x1e ;  /* 0x0000000504057211 */ /* 0x000fe200078ff2ff */
[----:B------:R-:W-:-:S04]  /*00c0*/  IMAD.MOV.U32 R4, RZ, RZ, RZ ;  /* 0x000000ffff047224 */ /* 0x000fc800078e00ff */
[----:B------:R-:W-:-:S05]  /*00d0*/  IMAD.HI R0, R5, -0x6db6db6d, R4 ;  /* 0x9249249305007827 */ /* 0x000fca00078e0204 */
[----:B------:R-:W-:-:S04]  /*00e0*/  SHF.R.U32.HI R7, RZ, 0x1f, R0 ;  /* 0x0000001fff077819 */ /* 0x000fc80000011600 */
[----:B------:R-:W-:Y:S01]  /*00f0*/  LEA.HI R7, R0, R7, RZ, 0x1e ;  /* 0x0000000700077211 */ /* 0x000fe200078ff0ff */
[----:B------:R-:W-:-:S04]  /*0100*/  IMAD R0, R5, -0x7, R3 ;  /* 0xfffffff905007824 */ /* 0x000fc800078e0203 */
[----:B------:R-:W-:Y:S02]  /*0110*/  IMAD R7, R7, -0x7, R5 ;  /* 0xfffffff907077824 */ /* 0x000fe400078e0205 */
[----:B------:R-:W-:Y:S02]  /*0120*/  IMAD.SHL.U32 R0, R0, 0x2, RZ ;  /* 0x0000000200007824 */ /* 0x000fe400078e00ff */
[----:B------:R-:W-:-:S03]  /*0130*/  IMAD.SHL.U32 R7, R7, 0x2, RZ ;  /* 0x0000000207077824 */ /* 0x000fc600078e00ff */
[C---:B------:R-:W-:Y:S02]  /*0140*/  PRMT R2, R0.reuse, 0x8880, RZ ;  /* 0x0000888000027816 */ /* 0x040fe400000000ff */
[----:B------:R-:W-:Y:S02]  /*0150*/  PRMT R4, R7, 0x8880, RZ ;  /* 0x0000888007047816 */ /* 0x000fe400000000ff */
[----:B------:R-:W-:-:S03]  /*0160*/  PRMT R7, R0, 0x5410, R7 ;  /* 0x0000541000077816 */ /* 0x000fc60000000007 */
[----:B------:R-:W-:Y:S02]  /*0170*/  IMAD.MOV.U32 R0, RZ, RZ, R4 ;  /* 0x000000ffff007224 */ /* 0x000fe400078e0004 */
[----:B------:R-:W-:Y:S02]  /*0180*/  VIADD.16x2 R4, R7, 0x80008 ;  /* 0x0008000807047836 */ /* 0x000fe40000000200 */
[----:B------:R-:W-:Y:S02]  /*0190*/  IMAD R7, R2, 0x4925, RZ ;  /* 0x0000492502077824 */ /* 0x000fe400078e02ff */
[----:B------:R-:W-:Y:S01]  /*01a0*/  IMAD R6, R0, 0x4925, RZ ;  /* 0x0000492500067824 */ /* 0x000fe200078e02ff */
[----:B------:R-:W-:Y:S02]  /*01b0*/  PRMT R5, R4, 0x7632, R5 ;  /* 0x0000763204057816 */ /* 0x000fe40000000005 */
[----:B------:R-:W-:Y:S02]  /*01c0*/  SHF.R.S32.HI R2, RZ, 0x10, R7 ;  /* 0x00000010ff027819 */ /* 0x000fe40000011407 */
[----:B------:R-:W-:-:S02]  /*01d0*/  PRMT R8, R5, 0x8880, RZ ;  /* 0x0000888005087816 */ /* 0x000fc400000000ff */
[----:B------:R-:W-:Y:S02]  /*01e0*/  SHF.R.S32.HI R0, RZ, 0x10, R6 ;  /* 0x00000010ff007819 */ /* 0x000fe40000011406 */
[----:B------:R-:W-:Y:S01]  /*01f0*/  PRMT R9, R4, 0x8880, RZ ;  /* 0x0000888004097816 */ /* 0x000fe200000000ff */
[----:B------:R-:W-:Y:S01]  /*0200*/  IMAD.MOV.U32 R4, RZ, RZ, R8 ;  /* 0x000000ffff047224 */ /* 0x000fe200078e0008 */
[----:B------:R-:W-:Y:S02]  /*0210*/  LOP3.LUT R5, R2, 0xffff, RZ, 0xc0, !PT ;  /* 0x0000ffff02057812 */ /* 0x000fe400078ec0ff */
[----:B------:R-:W-:Y:S01]  /*0220*/  LOP3.LUT R0, R0, 0xffff, RZ, 0xc0, !PT ;  /* 0x0000ffff00007812 */ /* 0x000fe200078ec0ff */
[----:B------:R-:W-:Y:S01]  /*0230*/  IMAD.MOV.U32 R8, RZ, RZ, R9 ;  /* 0x000000ffff087224 */ /* 0x000fe200078e0009 */
[----:B------:R-:W-:Y:S02]  /*0240*/  SHF.R.S32.HI R7, RZ, 0x11, R7 ;  /* 0x00000011ff077819 */ /* 0x000fe40000011407 */
[----:B------:R-:W-:Y:S01]  /*0250*/  SHF.R.S32.HI R2, RZ, 0x11, R6 ;  /* 0x00000011ff027819 */ /* 0x000fe20000011406 */
[----:B------:R-:W-:Y:S01]  /*0260*/  IMAD R6, R4, 0x4925, RZ ;  /* 0x0000492504067824 */ /* 0x000fe200078e02ff */
[----:B------:R-:W-:Y:S01]  /*0270*/  SHF.R.U32.HI R5, RZ, 0xf, R5 ;  /* 0x0000000fff057819 */ /* 0x000fe20000011605 */
[----:B------:R-:W-:Y:S01]  /*0280*/  IMAD R8, R8, 0x4925, RZ ;  /* 0x0000492508087824 */ /* 0x000fe200078e02ff */
[----:B------:R-:W-:-:S02]  /*0290*/  SHF.R.U32.HI R0, RZ, 0xf, R0 ;  /* 0x0000000fff007819 */ /* 0x000fc40000011600 */
[----:B------:R-:W-:Y:S01]  /*02a0*/  PRMT R7, R7, 0x5410, R2 ;  /* 0x0000541007077816 */ /* 0x000fe20000000002 */
[----:B------:R-:W-:Y:S01]  /*02b0*/  IMAD.HI R2, R3, 0x5397829d, RZ ;  /* 0x5397829d03027827 */ /* 0x000fe200078e02ff */
[----:B------:R-:W-:Y:S02]  /*02c0*/  PRMT R10, R5, 0x5410, R0 ;  /* 0x00005410050a7816 */ /* 0x000fe40000000000 */
[----:B------:R-:W-:Y:S02]  /*02d0*/  SHF.R.S32.HI R0, RZ, 0x10, R6 ;  /* 0x00000010ff007819 */ /* 0x000fe40000011406 */
[----:B------:R-:W-:Y:S01]  /*02e0*/  SHF.R.S32.HI R4, RZ, 0x10, R8 ;  /* 0x00000010ff047819 */ /* 0x000fe20000011408 */
[----:B------:R-:W-:Y:S01]  /*02f0*/  VIADD.16x2 R10, R7, R10 ;  /* 0x0000000a070a7236 */ /* 0x000fe20000000200 */
[----:B------:R-:W-:Y:S02]  /*0300*/  LOP3.LUT R0, R0, 0xffff, RZ, 0xc0, !PT ;  /* 0x0000ffff00007812 */ /* 0x000fe400078ec0ff */
[----:B------:R-:W-:-:S02]  /*0310*/  LOP3.LUT R7, R4, 0xffff, RZ, 0xc0, !PT ;  /* 0x0000ffff04077812 */ /* 0x000fc400078ec0ff */
[----:B------:R-:W-:Y:S02]  /*0320*/  SHF.R.S32.HI R6, RZ, 0x11, R6 ;  /* 0x00000011ff067819 */ /* 0x000fe40000011406 */
[----:B------:R-:W-:Y:S02]  /*0330*/  SHF.R.S32.HI R9, RZ, 0x11, R8 ;  /* 0x00000011ff097819 */ /* 0x000fe40000011408 */
[----:B------:R-:W-:Y:S02]  /*0340*/  SHF.R.U32.HI R4, RZ, 0xf, R0 ;  /* 0x0000000fff047819 */ /* 0x000fe40000011600 */
[----:B------:R-:W-:Y:S02]  /*0350*/  SHF.R.U32.HI R7, RZ, 0xf, R7 ;  /* 0x0000000fff077819 */ /* 0x000fe40000011607 */
[----:B------:R-:W-:Y:S02]  /*0360*/  SHF.R.U32.HI R5, RZ, 0x1f, R2 ;  /* 0x0000001fff057819 */ /* 0x000fe40000011602 */
[----:B------:R-:W-:-:S02]  /*0370*/  PRMT R6, R9, 0x5410, R6 ;  /* 0x0000541009067816 */ /* 0x000fc40000000006 */
[----:B------:R-:W-:Y:S02]  /*0380*/  PRMT R0, R10, 0x7632, R0 ;  /* 0x000076320a007816 */ /* 0x000fe40000000000 */
[----:B------:R-:W-:Y:S02]  /*0390*/  PRMT R9, R7, 0x5410, R4 ;  /* 0x0000541007097816 */ /* 0x000fe40000000004 */
[CC--:B------:R-:W-:Y:S02]  /*03a0*/  LEA.HI.SX32 R16, R2.reuse, R5.reuse, 0x1c ;  /* 0x0000000502107211 */ /* 0x0c0fe400078fe2ff */
[----:B------:R-:W-:Y:S01]  /*03b0*/  LEA.HI.SX32 R17, R2, R5, 0x13 ;  /* 0x0000000502117211 */ /* 0x000fe200078f9aff */
[----:B------:R-:W-:Y:S01]  /*03c0*/  VIADD.16x2 R15, R6, R9 ;  /* 0x00000009060f7236 */ /* 0x000fe20000000200 */
[----:B------:R-:W-:Y:S02]  /*03d0*/  PRMT R2, R10, 0x7610, R2 ;  /* 0x000076100a027816 */ /* 0x000fe40000000002 */
[----:B------:R-:W-:Y:S01]  /*03e0*/  LOP3.LUT R4, R0, 0xffff, RZ, 0xc0, !PT ;  /* 0x0000ffff00047812 */ /* 0x000fe200078ec0ff */
[----:B------:R-:W-:Y:S01]  /*03f0*/  IMAD.SHL.U32 R17, R17, 0x800, RZ ;  /* 0x0000080011117824 */ /* 0x000fe200078e00ff */
[----:B------:R-:W-:-:S02]  /*0400*/  LOP3.LUT R5, R2, 0xffff, RZ, 0xc0, !PT ;  /* 0x0000ffff02057812 */ /* 0x000fc400078ec0ff */
[----:B------:R-:W-:Y:S02]  /*0410*/  SHF.R.S32.HI R7, RZ, 0x1f, R16 ;  /* 0x0000001fff077819 */ /* 0x000fe40000011410 */
[----:B------:R-:W-:Y:S02]  /*0420*/  PRMT R12, R4, 0x8880, RZ ;  /* 0x00008880040c7816 */ /* 0x000fe400000000ff */
[----:B------:R-:W-:Y:S02]  /*0430*/  PRMT R4, R15, 0x7632, R4 ;  /* 0x000076320f047816 */ /* 0x000fe40000000004 */
[----:B------:R-:W-:Y:S01]  /*0440*/  PRMT R14, R5, 0x8880, RZ ;  /* 0x00008880050e7816 */ /* 0x000fe200000000ff */
[----:B------:R-:W-:Y:S01]  /*0450*/  VIADD R6, R12, 0x1 ;  /* 0x000000010c067836 */ /* 0x000fe20000000000 */
[----:B------:R-:W-:Y:S02]  /*0460*/  LEA.HI R7, R7, R16, RZ, 0x9 ;  /* 0x0000001007077211 */ /* 0x000fe400078f48ff */
[----:B------:R-:W-:Y:S01]  /*0470*/  LOP3.LUT R9, R4, 0xff, RZ, 0xc0, !PT ;  /* 0x000000ff04097812 */ /* 0x000fe200078ec0ff */
[C---:B------:R-:W-:Y:S01]  /*0480*/  IMAD.SHL.U32 R13, R14.reuse, 0x200, RZ ;  /* 0x000002000e0d7824 */ /* 0x040fe200078e00ff */
[----:B------:R-:W-:Y:S01]  /*0490*/  LOP3.LUT R7, R7, 0xfffffe00, RZ, 0xc0, !PT ;  /* 0xfffffe0007077812 */ /* 0x000fe200078ec0ff */
[----:B------:R-:W-:Y:S01]  /*04a0*/  VIADD R14, R14, 0x1 ;  /* 0x000000010e0e7836 */ /* 0x000fe20000000000 */
[----:B------:R-:W-:-:S02]  /*04b0*/  PRMT R10, R15, 0x8880, RZ ;  /* 0x000088800f0a7816 */ /* 0x000fc400000000ff */
[----:B------:R-:W-:Y:S02]  /*04c0*/  LOP3.LUT R15, R15, 0xff, RZ, 0xc0, !PT ;  /* 0x000000ff0f0f7812 */ /* 0x000fe400078ec0ff */
[----:B------:R-:W-:Y:S02]  /*04d0*/  ISETP.GE.U32.AND P1, PT, R6, R9, PT ;  /* 0x000000090600720c */ /* 0x000fe40003f26070 */
[----:B------:R-:W-:Y:S02]  /*04e0*/  PRMT R11, R2, 0x8880, RZ ;  /* 0x00008880020b7816 */ /* 0x000fe400000000ff */
[----:B------:R-:W-:Y:S01]  /*04f0*/  PRMT R23, R0, 0x8880, RZ ;  /* 0x0000888000177816 */ /* 0x000fe200000000ff */
[----:B------:R-:W-:Y:S01]  /*0500*/  IMAD.SHL.U32 R0, R12, 0x400, RZ ;  /* 0x000004000c007824 */ /* 0x000fe200078e00ff */
[----:B------:R-:W-:Y:S02]  /*0510*/  IADD3 R16, R17, R16, -R7 ;  /* 0x0000001011107210 */ /* 0x000fe40007ffe807 */
[----:B------:R-:W-:-:S02]  /*0520*/  PRMT R18, R4, 0x8880, RZ ;  /* 0x0000888004127816 */ /* 0x000fc400000000ff */
[----:B------:R-:W-:Y:S02]  /*0530*/  ISETP.GE.U32.AND P3, PT, R14, R15, PT ;  /* 0x0000000f0e00720c */ /* 0x000fe40003f66070 */
[----:B------:R-:W-:Y:S02]  /*0540*/  ISETP.LT.AND P4, PT, R11, R10, !P1 ;  /* 0x0000000a0b00720c */ /* 0x000fe40004f81270 */
[----:B------:R-:W-:Y:S02]  /*0550*/  SHF.R.S32.HI R4, RZ, 0x1f, R0 ;  /* 0x0000001fff047819 */ /* 0x000fe40000011400 */
[--C-:B------:R-:W-:Y:S02]  /*0560*/  IADD3 R2, P0, P2, R0, R16, R13.reuse ;  /* 0x0000001000027210 */ /* 0x100fe40007a1e00d */
[----:B------:R-:W-:Y:S02]  /*0570*/  SHF.R.S32.HI R5, RZ, 0x1f, R16 ;  /* 0x0000001fff057819 */ /* 0x000fe40000011410 */
[----:B------:R-:W-:-:S02]  /*0580*/  SHF.R.S32.HI R0, RZ, 0x1f, R13 ;  /* 0x0000001fff007819 */ /* 0x000fc4000001140d */
[----:B------:R-:W-:Y:S02]  /*0590*/  ISETP.LT.AND P3, PT, R23, R18, !P3 ;  /* 0x000000121700720c */ /* 0x000fe40005f61270 */
[C---:B------:R-:W-:Y:S02]  /*05a0*/  ISETP.LT.AND P6, PT, R3.reuse, 0x18800, P4 ;  /* 0x000188000300780c */ /* 0x040fe400027c1270 */
[----:B------:R-:W-:Y:S01]  /*05b0*/  IADD3.X R5, R4, R5, R0, P0, P2 ;  /* 0x0000000504057210 */ /* 0x000fe200007e4400 */
[----:B------:R-:W-:Y:S01]  /*05c0*/  IMAD.MOV.U32 R0, RZ, RZ, RZ ;  /* 0x000000ffff007224 */ /* 0x000fe200078e00ff */
[----:B------:R-:W-:Y:S02]  /*05d0*/  ISETP.LT.AND P5, PT, R3, 0x18800, P3 ;  /* 0x000188000300780c */ /* 0x000fe40001fa1270 */
[----:B------:R-:W-:-:S04]  /*05e0*/  LEA R4, P0, R2, UR6, 0x2 ;  /* 0x0000000602047c11 */ /* 0x000fc8000f8010ff */
[----:B------:R-:W-:Y:S01]  /*05f0*/  LEA.HI.X R5, R2, UR7, R5, 0x2, P0 ;  /* 0x0000000702057c11 */ /* 0x000fe200080f1405 */
[----:B------:R-:W-:-:S04]  /*0600*/  IMAD.MOV.U32 R2, RZ, RZ, RZ ;  /* 0x000000ffff027224 */ /* 0x000fc800078e00ff */
[----:B------:R-:W2:Y:S04]  /*0610*/  @P6 LDG.E.EL R0, desc[UR4][R4.64+0x1000] ;  /* 0x0010000404006981 */ /* 0x000ea8000c2e1900 */
[----:B------:R-:W3:Y:S01]  /*0620*/  @P5 LDG.E.EL R2, desc[UR4][R4.64+0x800] ;  /* 0x0008000404025981 */ /* 0x000ee2000c2e1900 */
[----:B------:R-:W-:Y:S02]  /*0630*/  VIADD R7, R3, 0x1 ;  /* 0x0000000103077836 */ /* 0x000fe40000000000 */
[----:B------:R-:W-:-:S04]  /*0640*/  IMAD.MOV.U32 R6, RZ, RZ, RZ ;  /* 0x000000ffff067224 */ /* 0x000fc800078e00ff */
        /* <DEDUP_REMOVED lines=11> */
[----:B------:R-:W-:Y:S02]  /*0700*/  PRMT R19, R9, 0x8880, RZ ;  /* 0x0000888009137816 */ /* 0x000fe400000000ff */
[----:B------:R-:W-:-:S03]  /*0710*/  PRMT R6, R8, 0x8880, RZ ;  /* 0x0000888008067816 */ /* 0x000fc600000000ff */
[----:B------:R-:W-:Y:S02]  /*0720*/  IMAD R24, R19, 0x4925, RZ ;  /* 0x0000492513187824 */ /* 0x000fe400078e02ff */
[----:B------:R-:W-:-:S03]  /*0730*/  IMAD R6, R6, 0x4925, RZ ;  /* 0x0000492506067824 */ /* 0x000fc600078e02ff */
[----:B------:R-:W-:Y:S02]  /*0740*/  SHF.R.S32.HI R20, RZ, 0x10, R24 ;  /* 0x00000010ff147819 */ /* 0x000fe40000011418 */
[----:B------:R-:W-:Y:S02]  /*0750*/  SHF.R.S32.HI R19, RZ, 0x10, R6 ;  /* 0x00000010ff137819 */ /* 0x000fe40000011406 */
[----:B------:R-:W-:Y:S02]  /*0760*/  LOP3.LUT R22, R20, 0xffff, RZ, 0xc0, !PT ;  /* 0x0000ffff14167812 */ /* 0x000fe400078ec0ff */
[----:B------:R-:W-:Y:S01]  /*0770*/  LOP3.LUT R19, R19, 0xffff, RZ, 0xc0, !PT ;  /* 0x0000ffff13137812 */ /* 0x000fe200078ec0ff */
[----:B------:R-:W-:Y:S01]  /*0780*/  IMAD.HI R7, R7, 0x5397829d, RZ ;  /* 0x5397829d07077827 */ /* 0x000fe200078e02ff */
[----:B------:R-:W-:Y:S02]  /*0790*/  SHF.R.S32.HI R24, RZ, 0x11, R24 ;  /* 0x00000011ff187819 */ /* 0x000fe40000011418 */
[----:B------:R-:W-:-:S02]  /*07a0*/  SHF.R.U32.HI R22, RZ, 0xf, R22 ;  /* 0x0000000fff167819 */ /* 0x000fc40000011616 */
[----:B------:R-:W-:Y:S02]  /*07b0*/  SHF.R.S32.HI R21, RZ, 0x11, R6 ;  /* 0x00000011ff157819 */ /* 0x000fe40000011406 */
[----:B------:R-:W-:Y:S02]  /*07c0*/  SHF.R.U32.HI R19, RZ, 0xf, R19 ;  /* 0x0000000fff137819 */ /* 0x000fe40000011613 */
[----:B------:R-:W-:Y:S02]  /*07d0*/  PRMT R21, R24, 0x5410, R21 ;  /* 0x0000541018157816 */ /* 0x000fe40000000015 */
[----:B------:R-:W-:Y:S02]  /*07e0*/  PRMT R22, R22, 0x5410, R19 ;  /* 0x0000541016167816 */ /* 0x000fe40000000013 */
[----:B------:R-:W-:-:S03]  /*07f0*/  SHF.R.U32.HI R20, RZ, 0x1f, R7 ;  /* 0x0000001fff147819 */ /* 0x000fc60000011607 */
[----:B------:R-:W-:Y:S01]  /*0800*/  VIADD.16x2 R21, R21, R22 ;  /* 0x0000001615157236 */ /* 0x000fe20000000200 */
[----:B------:R-:W-:-:S04]  /*0810*/  LEA.HI.SX32 R6, R7, R20, 0x1c ;  /* 0x0000001407067211 */ /* 0x000fc800078fe2ff */
[----:B------:R-:W-:Y:S02]  /*0820*/  SHF.R.S32.HI R7, RZ, 0x1f, R6 ;  /* 0x0000001fff077819 */ /* 0x000fe40000011406 */
[----:B------:R-:W-:Y:S02]  /*0830*/  PRMT R20, R21, 0x7632, R20 ;  /* 0x0000763215147816 */ /* 0x000fe40000000014 */
[----:B------:R-:W-:Y:S02]  /*0840*/  LEA.HI R7, R7, R6, RZ, 0x9 ;  /* 0x0000000607077211 */ /* 0x000fe400078f48ff */
[----:B------:R-:W-:Y:S02]  /*0850*/  LOP3.LUT R22, R21, 0xffff, RZ, 0xc0, !PT ;  /* 0x0000ffff15167812 */ /* 0x000fe400078ec0ff */
[----:B------:R-:W-:Y:S02]  /*0860*/  LOP3.LUT R19, R20, 0xffff, RZ, 0xc0, !PT ;  /* 0x0000ffff14137812 */ /* 0x000fe400078ec0ff */
[----:B------:R-:W-:-:S02]  /*0870*/  LOP3.LUT R7, R7, 0xfffffe00, RZ, 0xc0, !PT ;  /* 0xfffffe0007077812 */ /* 0x000fc400078ec0ff */
[----:B------:R-:W-:Y:S02]  /*0880*/  PRMT R25, R22, 0x8880, RZ ;  /* 0x0000888016197816 */ /* 0x000fe400000000ff */
[----:B------:R-:W-:Y:S01]  /*0890*/  PRMT R24, R19, 0x8880, RZ ;  /* 0x0000888013187816 */ /* 0x000fe200000000ff */
[----:B------:R-:W-:Y:S02]  /*08a0*/  IMAD.IADD R22, R6, 0x1, -R7 ;  /* 0x0000000106167824 */ /* 0x000fe400078e0a07 */
[----:B------:R-:W-:Y:S02]  /*08b0*/  IMAD.MOV.U32 R19, RZ, RZ, R25 ;  /* 0x000000ffff137224 */ /* 0x000fe400078e0019 */
[----:B------:R-:W-:Y:S01]  /*08c0*/  IMAD.MOV.U32 R6, RZ, RZ, R24 ;  /* 0x000000ffff067224 */ /* 0x000fe200078e0018 */
[----:B------:R-:W-:Y:S01]  /*08d0*/  PRMT R8, R9, 0x5410, R8 ;  /* 0x0000541009087816 */ /* 0x000fe20000000008 */
[----:B------:R-:W-:Y:S02]  /*08e0*/  IMAD R22, R19, 0x200, R22 ;  /* 0x0000020013167824 */ /* 0x000fe400078e0216 */
[----:B------:R-:W-:Y:S01]  /*08f0*/  IMAD.SHL.U32 R7, R6, 0x400, RZ ;  /* 0x0000040006077824 */ /* 0x000fe200078e00ff */
[----:B------:R-:W-:Y:S01]  /*0900*/  SHF.R.S32.HI R9, RZ, 0x1f, R17 ;  /* 0x0000001fff097819 */ /* 0x000fe20000011411 */
[----:B------:R-:W-:Y:S01]  /*0910*/  VIADD.16x2 R26, R8, 0x80008 ;  /* 0x00080008081a7836 */ /* 0x000fe20000000200 */
[----:B------:R-:W-:-:S02]  /*0920*/  SHF.R.S32.HI R25, RZ, 0x1f, R22 ;  /* 0x0000001fff197819 */ /* 0x000fc40000011416 */
[--C-:B------:R-:W-:Y:S02]  /*0930*/  SHF.R.S32.HI R24, RZ, 0x1f, R7.reuse ;  /* 0x0000001fff187819 */ /* 0x100fe40000011407 */
[----:B------:R-:W-:-:S04]  /*0940*/  IADD3 R8, P0, P2, R17, R22, R7 ;  /* 0x0000001611087210 */ /* 0x000fc80007a1e007 */
[--C-:B------:R-:W-:Y:S02]  /*0950*/  IADD3.X R9, R9, R25, R24.reuse, P0, P2 ;  /* 0x0000001909097210 */ /* 0x100fe400007e4418 */
[C---:B------:R-:W-:Y:S02]  /*0960*/  PRMT R25, R26.reuse, 0x7632, R25 ;  /* 0x000076321a197816 */ /* 0x040fe40000000019 */
[----:B------:R-:W-:Y:S02]  /*0970*/  PRMT R24, R26, 0x7610, R24 ;  /* 0x000076101a187816 */ /* 0x000fe40000000018 */
[----:B------:R-:W-:Y:S02]  /*0980*/  PRMT R25, R25, 0x8880, RZ ;  /* 0x0000888019197816 */ /* 0x000fe400000000ff */
[----:B------:R-:W-:-:S03]  /*0990*/  PRMT R24, R24, 0x8880, RZ ;  /* 0x0000888018187816 */ /* 0x000fc600000000ff */
[----:B------:R-:W-:Y:S02]  /*09a0*/  IMAD R25, R25, 0x4925, RZ ;  /* 0x0000492519197824 */ /* 0x000fe400078e02ff */
[----:B------:R-:W-:Y:S01]  /*09b0*/  IMAD R24, R24, 0x4925, RZ ;  /* 0x0000492518187824 */ /* 0x000fe200078e02ff */
[----:B------:R-:W-:Y:S02]  /*09c0*/  ISETP.GE.AND P2, PT, R23, R18, PT ;  /* 0x000000121700720c */ /* 0x000fe40003f46270 */
[----:B------:R-:W-:Y:S02]  /*09d0*/  SHF.R.S32.HI R18, RZ, 0x10, R25 ;  /* 0x00000010ff127819 */ /* 0x000fe40000011419 */
[----:B------:R-:W-:Y:S02]  /*09e0*/  SHF.R.S32.HI R23, RZ, 0x10, R24 ;  /* 0x00000010ff177819 */ /* 0x000fe40000011418 */
[----:B------:R-:W-:Y:S02]  /*09f0*/  LOP3.LUT R18, R18, 0xffff, RZ, 0xc0, !PT ;  /* 0x0000ffff12127812 */ /* 0x000fe400078ec0ff */
[----:B------:R-:W-:-:S02]  /*0a00*/  LOP3.LUT R23, R23, 0xffff, RZ, 0xc0, !PT ;  /* 0x0000ffff17177812 */ /* 0x000fc400078ec0ff */
[----:B------:R-:W-:Y:S02]  /*0a10*/  SHF.R.S32.HI R25, RZ, 0x11, R25 ;  /* 0x00000011ff197819 */ /* 0x000fe40000011419 */
[----:B------:R-:W-:Y:S02]  /*0a20*/  SHF.R.S32.HI R24, RZ, 0x11, R24 ;  /* 0x00000011ff187819 */ /* 0x000fe40000011418 */
[----:B------:R-:W-:Y:S02]  /*0a30*/  SHF.R.U32.HI R18, RZ, 0xf, R18 ;  /* 0x0000000fff127819 */ /* 0x000fe40000011612 */
[----:B------:R-:W-:Y:S02]  /*0a40*/  SHF.R.U32.HI R23, RZ, 0xf, R23 ;  /* 0x0000000fff177819 */ /* 0x000fe40000011617 */
[----:B------:R-:W-:Y:S02]  /*0a50*/  PRMT R24, R24, 0x5410, R25 ;  /* 0x0000541018187816 */ /* 0x000fe40000000019 */
[----:B------:R-:W-:-:S05]  /*0a60*/  PRMT R23, R23, 0x5410, R18 ;  /* 0x0000541017177816 */ /* 0x000fca0000000012 */
[----:B------:R-:W-:Y:S02]  /*0a70*/  VIADD.16x2 R23, R24, R23 ;  /* 0x0000001718177236 */ /* 0x000fe40000000200 */
[----:B------:R-:W-:-:S03]  /*0a80*/  VIADD R6, R6, 0x1 ;  /* 0x0000000106067836 */ /* 0x000fc60000000000 */
[----:B------:R-:W-:-:S04]  /*0a90*/  PRMT R18, R23, 0x7632, R18 ;  /* 0x0000763217127816 */ /* 0x000fc80000000012 */
[----:B------:R-:W-:Y:S02]  /*0aa0*/  LOP3.LUT R25, R18, 0xff, RZ, 0xc0, !PT ;  /* 0x000000ff12197812 */ /* 0x000fe400078ec0ff */
[----:B------:R-:W-:Y:S02]  /*0ab0*/  IADD3 R17, R17, R22, R7 ;  /* 0x0000001611117210 */ /* 0x000fe40007ffe007 */
[----:B------:R-:W-:Y:S02]  /*0ac0*/  ISETP.GE.U32.AND P0, PT, R6, R25, PT ;  /* 0x000000190600720c */ /* 0x000fe40003f06070 */
[----:B------:R-:W1:Y:S01]  /*0ad0*/  LDC.64 R6, c[0x0][0x210] ;  /* 0x00008400ff067b82 */ /* 0x000e620000000a00 */
[----:B------:R-:W-:Y:S01]  /*0ae0*/  PRMT R20, R20, 0x8880, RZ ;  /* 0x0000888014147816 */ /* 0x000fe200000000ff */
[----:B------:R-:W-:Y:S01]  /*0af0*/  IMAD.IADD R13, R16, 0x1, R13 ;  /* 0x00000001100d7824 */ /* 0x000fe200078e020d */
[----:B------:R-:W-:Y:S01]  /*0b00*/  ISETP.LT.AND P2, PT, R11, R10, !P2 ;  /* 0x0000000a0b00720c */ /* 0x000fe20005741270 */
[----:B------:R-:W-:Y:S01]  /*0b10*/  VIADD R19, R19, 0x1 ;  /* 0x0000000113137836 */ /* 0x000fe20000000000 */
[----:B------:R-:W-:Y:S01]  /*0b20*/  LOP3.LUT R16, R23, 0xff, RZ, 0xc0, !PT ;  /* 0x000000ff17107812 */ /* 0x000fe200078ec0ff */
[----:B------:R-:W-:Y:S01]  /*0b30*/  IMAD R13, R12, 0x400, R13 ;  /* 0x000004000c0d7824 */ /* 0x000fe200078e020d */
[----:B------:R-:W-:Y:S01]  /*0b40*/  ISETP.LT.U32.AND P1, PT, R14, R15, !P1 ;  /* 0x0000000f0e00720c */ /* 0x000fe20004f21070 */
[----:B------:R-:W-:Y:S01]  /*0b50*/  IMAD.MOV.U32 R11, RZ, RZ, R20 ;  /* 0x000000ffff0b7224 */ /* 0x000fe200078e0014 */
[----:B------:R-:W-:-:S02]  /*0b60*/  PRMT R14, R18, 0x8880, RZ ;  /* 0x00008880120e7816 */ /* 0x000fc400000000ff */
[----:B------:R-:W-:Y:S02]  /*0b70*/  FSEL R12, RZ, 1, !P3 ;  /* 0x3f800000ff0c7808 */ /* 0x000fe40005800000 */
[----:B------:R-:W-:Y:S02]  /*0b80*/  ISETP.GE.U32.AND P3, PT, R19, R16, PT ;  /* 0x000000101300720c */ /* 0x000fe40003f66070 */
[----:B------:R-:W-:Y:S02]  /*0b90*/  FSEL R15, RZ, 1, !P2 ;  /* 0x3f800000ff0f7808 */ /* 0x000fe40005000000 */
[----:B------:R-:W-:Y:S02]  /*0ba0*/  PRMT R21, R21, 0x8880, RZ ;  /* 0x0000888015157816 */ /* 0x000fe400000000ff */
[----:B------:R-:W-:Y:S02]  /*0bb0*/  PRMT R18, R23, 0x8880, RZ ;  /* 0x0000888017127816 */ /* 0x000fe400000000ff */
[----:B------:R-:W-:-:S02]  /*0bc0*/  ISETP.LT.AND P3, PT, R11, R14, !P3 ;  /* 0x0000000e0b00720c */ /* 0x000fc40005f61270 */
[----:B------:R-:W-:Y:S02]  /*0bd0*/  FSEL R25, RZ, 1, !P1 ;  /* 0x3f800000ff197808 */ /* 0x000fe40004800000 */
[----:B--2---:R-:W-:Y:S02]  /*0be0*/  SEL R0, R0, RZ, P6 ;  /* 0x000000ff00007207 */ /* 0x004fe40003000000 */
[----:B------:R-:W-:Y:S02]  /*0bf0*/  ISETP.LT.AND P6, PT, R3, 0x18800, P2 ;  /* 0x000188000300780c */ /* 0x000fe400017c1270 */
[----:B---3--:R-:W-:Y:S02]  /*0c00*/  SEL R2, R2, RZ, P5 ;  /* 0x000000ff02027207 */ /* 0x008fe40002800000 */
[C---:B------:R-:W-:Y:S02]  /*0c10*/  LEA R10, P5, R8.reuse, UR6, 0x2 ;  /* 0x00000006080a7c11 */ /* 0x040fe4000f8a10ff */
[----:B------:R-:W-:Y:S01]  /*0c20*/  ISETP.GE.AND P2, PT, R11, R14, PT ;  /* 0x0000000e0b00720c */ /* 0x000fe20003f46270 */
[----:B------:R-:W-:Y:S01]  /*0c30*/  IMAD.MOV.U32 R14, RZ, RZ, RZ ;  /* 0x000000ffff0e7224 */ /* 0x000fe200078e00ff */
[----:B------:R-:W-:Y:S01]  /*0c40*/  LEA.HI.X R11, R8, UR7, R9, 0x2, P5 ;  /* 0x00000007080b7c11 */ /* 0x000fe2000a8f1409 */
[----:B-1----:R-:W-:Y:S01]  /*0c50*/  IMAD.WIDE R8, R13, 0x4, R6 ;  /* 0x000000040d087825 */ /* 0x002fe200078e0206 */
[----:B------:R-:W-:-:S02]  /*0c60*/  ISETP.LT.AND P2, PT, R21, R18, !P2 ;  /* 0x000000121500720c */ /* 0x000fc40005741270 */
[----:B------:R-:W-:Y:S02]  /*0c70*/  ISETP.LT.AND P5, PT, R21, R18, !P0 ;  /* 0x000000121500720c */ /* 0x000fe400047a1270 */
[----:B------:R-:W-:Y:S01]  /*0c80*/  ISETP.LT.U32.AND P0, PT, R19, R16, !P0 ;  /* 0x000000101300720c */ /* 0x000fe20004701070 */
[----:B------:R1:W2:Y:S01]  /*0c90*/  @P6 LDG.E.EL R14, desc[UR4][R8.64] ;  /* 0x00000004080e6981 */ /* 0x0002a2000c2e1900 */
[----:B------:R-:W-:Y:S02]  /*0ca0*/  FSEL R18, RZ, 1, !P2 ;  /* 0x3f800000ff127808 */ /* 0x000fe40005000000 */
[----:B------:R-:W-:Y:S02]  /*0cb0*/  FSEL R19, RZ, 1, !P3 ;  /* 0x3f800000ff137808 */ /* 0x000fe40005800000 */
[C---:B------:R-:W-:Y:S02]  /*0cc0*/  ISETP.LT.AND P2, PT, R3.reuse, 0x18800, P2 ;  /* 0x000188000300780c */ /* 0x040fe40001741270 */
[----:B------:R-:W-:-:S02]  /*0cd0*/  ISETP.LT.AND P3, PT, R3, 0x18800, P3 ;  /* 0x000188000300780c */ /* 0x000fc40001f61270 */
[----:B------:R-:W-:Y:S02]  /*0ce0*/  FSEL R21, RZ, 1, !P4 ;  /* 0x3f800000ff157808 */ /* 0x000fe40006000000 */
[C---:B------:R-:W-:Y:S02]  /*0cf0*/  ISETP.LT.AND P4, PT, R3.reuse, 0x18800, P5 ;  /* 0x000188000300780c */ /* 0x040fe40002f81270 */
[----:B------:R-:W-:Y:S02]  /*0d00*/  FSEL R23, RZ, 1, !P5 ;  /* 0x3f800000ff177808 */ /* 0x000fe40006800000 */
[----:B------:R-:W-:Y:S01]  /*0d10*/  ISETP.LT.AND P5, PT, R3, 0x18800, P1 ;  /* 0x000188000300780c */ /* 0x000fe20000fa1270 */
[----:B------:R-:W-:Y:S01]  /*0d20*/  IMAD.WIDE R6, R17, 0x4, R6 ;  /* 0x0000000411067825 */ /* 0x000fe200078e0206 */
[----:B------:R-:W-:Y:S02]  /*0d30*/  ISETP.LT.AND P1, PT, R3, 0x18800, P0 ;  /* 0x000188000300780c */ /* 0x000fe40000721270 */
[----:B------:R-:W-:Y:S01]  /*0d40*/  CS2R R16, SRZ ;  /* 0x0000000000107805 */ /* 0x000fe2000001ff00 */
[----:B------:R-:W-:-:S02]  /*0d50*/  IMAD.MOV.U32 R13, RZ, RZ, RZ ;  /* 0x000000ffff0d7224 */ /* 0x000fc400078e00ff */
[----:B-1----:R-:W-:-:S03]  /*0d60*/  IMAD.MOV.U32 R8, RZ, RZ, RZ ;  /* 0x000000ffff087224 */ /* 0x002fc600078e00ff */
[----:B------:R1:W3:Y:S01]  /*0d70*/  @P2 LDG.E.EL R16, desc[UR4][R6.64] ;  /* 0x0000000406102981 */ /* 0x0002e2000c2e1900 */
[----:B------:R-:W-:-:S03]  /*0d80*/  IMAD.MOV.U32 R9, RZ, RZ, RZ ;  /* 0x000000ffff097224 */ /* 0x000fc600078e00ff */
[----:B------:R-:W4:Y:S04]  /*0d90*/  @P3 LDG.E.EL R13, desc[UR4][R10.64+0x800] ;  /* 0x000800040a0d3981 */ /* 0x000f28000c2e1900 */
[----:B------:R-:W5:Y:S04]  /*0da0*/  @P4 LDG.E.EL R17, desc[UR4][R10.64+0x1000] ;  /* 0x001000040a114981 */ /* 0x000f68000c2e1900 */
[----:B------:R-:W5:Y:S04]  /*0db0*/  @P1 LDG.E.EL R8, desc[UR4][R10.64+0x1800] ;  /* 0x001800040a081981 */ /* 0x000f68000c2e1900 */
[----:B------:R1:W5:Y:S01]  /*0dc0*/  @P5 LDG.E.EL R9, desc[UR4][R4.64+0x1800] ;  /* 0x0018000404095981 */ /* 0x000362000c2e1900 */
[----:B------:R-:W-:Y:S01]  /*0dd0*/  FADD R18, R18, R19 ;  /* 0x0000001312127221 */ /* 0x000fe20000000000 */
[----:B------:R-:W-:Y:S01]  /*0de0*/  FADD R12, R15, R12 ;  /* 0x0000000c0f0c7221 */ /* 0x000fe20000000000 */
[----:B-1----:R-:W-:-:S02]  /*0df0*/  FSEL R7, RZ, 1, !P0 ;  /* 0x3f800000ff077808 */ /* 0x002fc40004000000 */
[----:B------:R-:W-:Y:S01]  /*0e00*/  FADD R18, R18, R23 ;  /* 0x0000001712127221 */ /* 0x000fe20000000000 */
[----:B------:R-:W-:-:S03]  /*0e10*/  FADD R12, R12, R21 ;  /* 0x000000150c0c7221 */ /* 0x000fc60000000000 */
[----:B------:R-:W-:Y:S01]  /*0e20*/  FADD R7, R18, R7 ;  /* 0x0000000712077221 */ /* 0x000fe20000000000 */
[----:B------:R-:W-:Y:S01]  /*0e30*/  FADD R12, R12, R25 ;  /* 0x000000190c0c7221 */ /* 0x000fe20000000000 */
[----:B0-----:R-:W0:Y:S04]  /*0e40*/  LDC.64 R4, c[0x0][0x218] ;  /* 0x00008600ff047b82 */ /* 0x001e280000000a00 */
[----:B------:R-:W-:-:S13]  /*0e50*/  FSETP.GEU.AND P0, PT, R12, 1.175494350822287508e-38, PT ;  /* 0x008000000c00780b */ /* 0x000fda0003f0e000 */
[----:B------:R-:W-:-:S04]  /*0e60*/  @!P0 FMUL R12, R12, 16777216 ;  /* 0x4b8000000c0c8820 */ /* 0x000fc80000400000 */
[----:B------:R-:W1:Y:S01]  /*0e70*/  MUFU.RCP R11, R12 ;  /* 0x0000000c000b7308 */ /* 0x000e620000001000 */
[----:B0-----:R-:W-:Y:S01]  /*0e80*/  IMAD.WIDE R4, R3, 0x4, R4 ;  /* 0x0000000403047825 */ /* 0x001fe200078e0204 */
[----:B--2---:R-:W-:Y:S02]  /*0e90*/  SEL R15, R14, RZ, P6 ;  /* 0x000000ff0e0f7207 */ /* 0x004fe40003000000 */
[----:B------:R-:W-:-:S03]  /*0ea0*/  FSETP.GEU.AND P6, PT, R7, 1.175494350822287508e-38, PT ;  /* 0x008000000700780b */ /* 0x000fc60003fce000 */
[----:B------:R-:W-:-:S10]  /*0eb0*/  FADD R15, R15, R2 ;  /* 0x000000020f0f7221 */ /* 0x000fd40000000000 */
[----:B------:R-:W-:Y:S01]  /*0ec0*/  @!P6 FMUL R7, R7, 16777216 ;  /* 0x4b8000000707e820 */ /* 0x000fe20000400000 */
[----:B---3--:R-:W-:Y:S02]  /*0ed0*/  SEL R16, R16, RZ, P2 ;  /* 0x000000ff10107207 */ /* 0x008fe40001000000 */
[----:B----4-:R-:W-:-:S03]  /*0ee0*/  SEL R13, R13, RZ, P3 ;  /* 0x000000ff0d0d7207 */ /* 0x010fc60001800000 */
[----:B------:R-:W0:Y:S01]  /*0ef0*/  MUFU.RCP R7, R7 ;  /* 0x0000000700077308 */ /* 0x000e220000001000 */
[----:B-----5:R-:W-:Y:S01]  /*0f00*/  SEL R17, R17, RZ, P4 ;  /* 0x000000ff11117207 */ /* 0x020fe20002000000 */
[----:B------:R-:W-:Y:S01]  /*0f10*/  FADD R16, R16, R13 ;  /* 0x0000000d10107221 */ /* 0x000fe20000000000 */
[----:B------:R-:W-:Y:S02]  /*0f20*/  SEL R8, R8, RZ, P1 ;  /* 0x000000ff08087207 */ /* 0x000fe40000800000 */
[----:B------:R-:W-:Y:S01]  /*0f30*/  ISETP.GE.AND P1, PT, R3, 0x18800, PT ;  /* 0x000188000300780c */ /* 0x000fe20003f26270 */
[----:B------:R-:W-:Y:S01]  /*0f40*/  FADD R0, R15, R0 ;  /* 0x000000000f007221 */ /* 0x000fe20000000000 */
[----:B------:R-:W-:Y:S01]  /*0f50*/  SEL R9, R9, RZ, P5 ;  /* 0x000000ff09097207 */ /* 0x000fe20002800000 */
[----:B------:R-:W-:-:S04]  /*0f60*/  FADD R17, R16, R17 ;  /* 0x0000001110117221 */ /* 0x000fc80000000000 */
[----:B------:R-:W-:Y:S01]  /*0f70*/  FADD R0, R0, R9 ;  /* 0x0000000900007221 */ /* 0x000fe20000000000 */
[----:B------:R-:W-:-:S03]  /*0f80*/  FADD R8, R17, R8 ;  /* 0x0000000811087221 */ /* 0x000fc60000000000 */
[----:B------:R-:W-:Y:S01]  /*0f90*/  @!P0 FMUL R0, R0, 16777216 ;  /* 0x4b80000000008820 */ /* 0x000fe20000400000 */
[----:B------:R-:W-:-:S03]  /*0fa0*/  @!P6 FMUL R8, R8, 16777216 ;  /* 0x4b8000000808e820 */ /* 0x000fc60000400000 */
[----:B-1----:R-:W-:Y:S01]  /*0fb0*/  FMUL R2, R11, R0 ;  /* 0x000000000b027220 */ /* 0x002fe20000400000 */
[----:B0-----:R-:W-:Y:S01]  /*0fc0*/  FMUL R3, R7, R8 ;  /* 0x0000000807037220 */ /* 0x001fe20000400000 */
[----:B------:R-:W-:Y:S06]  /*0fd0*/  @P1 EXIT ;  /* 0x000000000000194d */ /* 0x000fec0003800000 */
[----:B------:R-:W-:Y:S01]  /*0fe0*/  STG.E.64 desc[UR4][R4.64], R2 ;  /* 0x0000000204007986 */ /* 0x000fe2000c101b04 */
[----:B------:R-:W-:Y:S05]  /*0ff0*/  EXIT ;  /* 0x000000000000794d */ /* 0x000fea0003800000 */
.L_x_0:
[----:B------:R-:W-:-:S00]  /*1000*/  BRA `(.L_x_0) ;  /* 0xfffffffc00fc7947 */ /* 0x000fc0000383ffff */
[----:B------:R-:W-:-:S00]  /*1010*/  NOP ;  /* 0x0000000000007918 */ /* 0x000fc00000000000 */
        /* <DEDUP_REMOVED lines=14> */
.L_x_1:


//--------------------- .nv.constant0.triton_poi_fused__adaptive_avg_pool2d_17 --------------------------
	.section	.nv.constant0.triton_poi_fused__adaptive_avg_pool2d_17,"a",@progbits
	.sectionflags	@""
	.align	4
.nv.constant0.triton_poi_fused__adaptive_avg_pool2d_17:
	.zero		548
